//
// Generated by NVIDIA NVVM Compiler
//
// Compiler Build ID: CL-36424714
// Cuda compilation tools, release 13.0, V13.0.88
// Based on NVVM 20.0.0
//

.version 9.0
.target sm_100
.address_size 64

	// .globl	_Z9naiveGmemPiS_ii
// _ZZ19transposeSmemUnrollIiEvPT_S1_iiE4tile has been demoted

.visible .entry _Z9naiveGmemPiS_ii(
	.param .u64 .ptr .align 1 _Z9naiveGmemPiS_ii_param_0,
	.param .u64 .ptr .align 1 _Z9naiveGmemPiS_ii_param_1,
	.param .u32 _Z9naiveGmemPiS_ii_param_2,
	.param .u32 _Z9naiveGmemPiS_ii_param_3
)
{
	.reg .pred 	%p<4>;
	.reg .b32 	%r<16>;
	.reg .b64 	%rd<9>;

	ld.param.u64 	%rd1, [_Z9naiveGmemPiS_ii_param_0];
	ld.param.u64 	%rd2, [_Z9naiveGmemPiS_ii_param_1];
	ld.param.u32 	%r5, [_Z9naiveGmemPiS_ii_param_2];
	ld.param.u32 	%r4, [_Z9naiveGmemPiS_ii_param_3];
	mov.u32 	%r6, %tid.x;
	mov.u32 	%r7, %ntid.x;
	mov.u32 	%r8, %ctaid.x;
	mad.lo.s32 	%r1, %r7, %r8, %r6;
	mov.u32 	%r9, %tid.y;
	mov.u32 	%r10, %ntid.y;
	mov.u32 	%r11, %ctaid.y;
	mad.lo.s32 	%r12, %r10, %r11, %r9;
	setp.ge.u32 	%p1, %r1, %r4;
	setp.ge.u32 	%p2, %r12, %r5;
	or.pred  	%p3, %p1, %p2;
	@%p3 bra 	$L__BB0_2;
	cvta.to.global.u64 	%rd3, %rd2;
	cvta.to.global.u64 	%rd4, %rd1;
	mad.lo.s32 	%r13, %r4, %r12, %r1;
	mul.wide.u32 	%rd5, %r13, 4;
	add.s64 	%rd6, %rd3, %rd5;
	ld.global.u32 	%r14, [%rd6];
	mad.lo.s32 	%r15, %r5, %r1, %r12;
	mul.wide.u32 	%rd7, %r15, 4;
	add.s64 	%rd8, %rd4, %rd7;
	st.global.u32 	[%rd8], %r14;
$L__BB0_2:
	ret;

}
	// .globl	_Z8copyGmemPiS_ii
.visible .entry _Z8copyGmemPiS_ii(
	.param .u64 .ptr .align 1 _Z8copyGmemPiS_ii_param_0,
	.param .u64 .ptr .align 1 _Z8copyGmemPiS_ii_param_1,
	.param .u32 _Z8copyGmemPiS_ii_param_2,
	.param .u32 _Z8copyGmemPiS_ii_param_3
)
{
	.reg .pred 	%p<4>;
	.reg .b32 	%r<15>;
	.reg .b64 	%rd<8>;

	ld.param.u64 	%rd1, [_Z8copyGmemPiS_ii_param_0];
	ld.param.u64 	%rd2, [_Z8copyGmemPiS_ii_param_1];
	ld.param.u32 	%r4, [_Z8copyGmemPiS_ii_param_2];
	ld.param.u32 	%r3, [_Z8copyGmemPiS_ii_param_3];
	mov.u32 	%r6, %tid.x;
	mov.u32 	%r7, %ntid.x;
	mov.u32 	%r8, %ctaid.x;
	mad.lo.s32 	%r1, %r7, %r8, %r6;
	mov.u32 	%r9, %tid.y;
	mov.u32 	%r10, %ntid.y;
	mov.u32 	%r11, %ctaid.y;
	mad.lo.s32 	%r12, %r10, %r11, %r9;
	setp.ge.u32 	%p1, %r1, %r3;
	setp.ge.u32 	%p2, %r12, %r4;
	or.pred  	%p3, %p1, %p2;
	@%p3 bra 	$L__BB1_2;
	cvta.to.global.u64 	%rd3, %rd2;
	cvta.to.global.u64 	%rd4, %rd1;
	mad.lo.s32 	%r13, %r3, %r12, %r1;
	mul.wide.u32 	%rd5, %r13, 4;
	add.s64 	%rd6, %rd3, %rd5;
	ld.global.u32 	%r14, [%rd6];
	add.s64 	%rd7, %rd4, %rd5;
	st.global.u32 	[%rd7], %r14;
$L__BB1_2:
	ret;

}
	// .globl	_Z19transposeSmemUnrollIiEvPT_S1_ii
.visible .entry _Z19transposeSmemUnrollIiEvPT_S1_ii(
	.param .u64 .ptr .align 1 _Z19transposeSmemUnrollIiEvPT_S1_ii_param_0,
	.param .u64 .ptr .align 1 _Z19transposeSmemUnrollIiEvPT_S1_ii_param_1,
	.param .u32 _Z19transposeSmemUnrollIiEvPT_S1_ii_param_2,
	.param .u32 _Z19transposeSmemUnrollIiEvPT_S1_ii_param_3
)
{
	.reg .pred 	%p<13>;
	.reg .b32 	%r<52>;
	.reg .b64 	%rd<13>;
	// demoted variable
	.shared .align 4 .b8 _ZZ19transposeSmemUnrollIiEvPT_S1_iiE4tile[4096];
	ld.param.u64 	%rd3, [_Z19transposeSmemUnrollIiEvPT_S1_ii_param_0];
	ld.param.u64 	%rd4, [_Z19transposeSmemUnrollIiEvPT_S1_ii_param_1];
	ld.param.u32 	%r17, [_Z19transposeSmemUnrollIiEvPT_S1_ii_param_2];
	ld.param.u32 	%r16, [_Z19transposeSmemUnrollIiEvPT_S1_ii_param_3];
	cvta.to.global.u64 	%rd1, %rd3;
	cvta.to.global.u64 	%rd2, %rd4;
	mov.u32 	%r1, %tid.x;
	mov.u32 	%r2, %ntid.x;
	mov.u32 	%r3, %ctaid.x;
	mul.lo.s32 	%r18, %r3, %r2;
	shl.b32 	%r19, %r18, 1;
	add.s32 	%r4, %r19, %r1;
	mov.u32 	%r5, %tid.y;
	mov.u32 	%r6, %ntid.y;
	mov.u32 	%r20, %ctaid.y;
	mul.lo.s32 	%r7, %r6, %r20;
	add.s32 	%r21, %r7, %r5;
	setp.ge.u32 	%p1, %r4, %r16;
	setp.ge.u32 	%p2, %r21, %r17;
	shl.b32 	%r22, %r5, 8;
	mov.u32 	%r23, _ZZ19transposeSmemUnrollIiEvPT_S1_iiE4tile;
	add.s32 	%r9, %r23, %r22;
	or.pred  	%p3, %p1, %p2;
	@%p3 bra 	$L__BB2_2;
	mad.lo.s32 	%r24, %r16, %r21, %r4;
	mul.wide.u32 	%rd5, %r24, 4;
	add.s64 	%rd6, %rd2, %rd5;
	ld.global.u32 	%r25, [%rd6];
	shl.b32 	%r26, %r1, 2;
	add.s32 	%r27, %r9, %r26;
	st.shared.u32 	[%r27], %r25;
$L__BB2_2:
	setp.ge.u32 	%p4, %r21, %r17;
	add.s32 	%r10, %r4, %r2;
	setp.ge.u32 	%p5, %r10, %r16;
	or.pred  	%p6, %p5, %p4;
	@%p6 bra 	$L__BB2_4;
	mad.lo.s32 	%r28, %r16, %r21, %r10;
	mul.wide.u32 	%rd7, %r28, 4;
	add.s64 	%rd8, %rd2, %rd7;
	ld.global.u32 	%r29, [%rd8];
	add.s32 	%r30, %r1, %r2;
	shl.b32 	%r31, %r30, 2;
	add.s32 	%r32, %r9, %r31;
	st.shared.u32 	[%r32], %r29;
$L__BB2_4:
	bar.sync 	0;
	mad.lo.s32 	%r33, %r5, %r2, %r1;
	div.u32 	%r11, %r33, %r6;
	mul.lo.s32 	%r34, %r11, %r6;
	sub.s32 	%r35, %r33, %r34;
	add.s32 	%r12, %r35, %r7;
	mul.lo.s32 	%r36, %r2, %r3;
	shl.b32 	%r37, %r36, 1;
	add.s32 	%r38, %r11, %r37;
	setp.ge.u32 	%p7, %r12, %r17;
	setp.ge.u32 	%p8, %r38, %r16;
	shl.b32 	%r39, %r35, 8;
	add.s32 	%r14, %r23, %r39;
	or.pred  	%p9, %p7, %p8;
	@%p9 bra 	$L__BB2_6;
	shl.b32 	%r41, %r11, 2;
	add.s32 	%r42, %r14, %r41;
	ld.shared.u32 	%r43, [%r42];
	mad.lo.s32 	%r44, %r38, %r17, %r12;
	mul.wide.u32 	%rd9, %r44, 4;
	add.s64 	%rd10, %rd1, %rd9;
	st.global.u32 	[%rd10], %r43;
$L__BB2_6:
	setp.ge.u32 	%p10, %r12, %r17;
	add.s32 	%r45, %r38, %r2;
	setp.ge.u32 	%p11, %r45, %r16;
	or.pred  	%p12, %p10, %p11;
	@%p12 bra 	$L__BB2_8;
	add.s32 	%r46, %r11, %r2;
	shl.b32 	%r47, %r46, 2;
	add.s32 	%r48, %r14, %r47;
	ld.shared.u32 	%r49, [%r48];
	mad.lo.s32 	%r50, %r17, %r2, %r12;
	add.s32 	%r51, %r50, %r38;
	mul.wide.u32 	%rd11, %r51, 4;
	add.s64 	%rd12, %rd1, %rd11;
	st.global.u32 	[%rd12], %r49;
$L__BB2_8:
	ret;

}


// ===== COMPILED SASS (sm_100) =====

	.target	sm_100

	.elftype	@"ET_EXEC"


//--------------------- .note.nv.tkinfo           --------------------------
	.section	.note.nv.tkinfo,"",@"SHT_NOTE"
	.sectionflags	@"SHF_NOTE_NV_TKINFO"
	.tkinfo
        /*0018*/ 	.word	0x00000002
        /*0030*/ 	.string	""
        /*0030*/ 	.string	"ptxas"
        /*0030*/ 	.string	"Cuda compilation tools, release 13.0, V13.0.88"
        /*0030*/ 	.string	"Build cuda_13.0.r13.0/compiler.36424714_0"
        /*0030*/ 	.string	"-arch sm_100 -m 64 "



//--------------------- .note.nv.cuinfo           --------------------------
	.section	.note.nv.cuinfo,"",@"SHT_NOTE"
	.sectionflags	@"SHF_NOTE_NV_CUINFO"
        /*0018*/ 	.short	0x0002
        /*001a*/ 	.short	0x0064
        /*001c*/ 	.short	0x0082
	.zero		2


//--------------------- .nv.info                  --------------------------
	.section	.nv.info,"",@"SHT_CUDA_INFO"
	.align	4


	//----- nvinfo : EIATTR_REGCOUNT
	.align		4
        /*0000*/ 	.byte	0x04, 0x2f
        /*0002*/ 	.short	(.L_1 - .L_0)
	.align		4
.L_0:
        /*0004*/ 	.word	index@(_Z9naiveGmemPiS_ii)
        /*0008*/ 	.word	0x0000000a


	//----- nvinfo : EIATTR_FRAME_SIZE
	.align		4
.L_1:
        /*000c*/ 	.byte	0x04, 0x11
        /*000e*/ 	.short	(.L_3 - .L_2)
	.align		4
.L_2:
        /*0010*/ 	.word	index@(_Z9naiveGmemPiS_ii)
        /*0014*/ 	.word	0x00000000


	//----- nvinfo : EIATTR_REGCOUNT
	.align		4
.L_3:
        /*0018*/ 	.byte	0x04, 0x2f
        /*001a*/ 	.short	(.L_5 - .L_4)
	.align		4
.L_4:
        /*001c*/ 	.word	index@(_Z8copyGmemPiS_ii)
        /*0020*/ 	.word	0x0000000a


	//----- nvinfo : EIATTR_FRAME_SIZE
	.align		4
.L_5:
        /*0024*/ 	.byte	0x04, 0x11
        /*0026*/ 	.short	(.L_7 - .L_6)
	.align		4
.L_6:
        /*0028*/ 	.word	index@(_Z8copyGmemPiS_ii)
        /*002c*/ 	.word	0x00000000


	//----- nvinfo : EIATTR_REGCOUNT
	.align		4
.L_7:
        /*0030*/ 	.byte	0x04, 0x2f
        /*0032*/ 	.short	(.L_9 - .L_8)
	.align		4
.L_8:
        /*0034*/ 	.word	index@(_Z19transposeSmemUnrollIiEvPT_S1_ii)
        /*0038*/ 	.word	0x00000012


	//----- nvinfo : EIATTR_FRAME_SIZE
	.align		4
.L_9:
        /*003c*/ 	.byte	0x04, 0x11
        /*003e*/ 	.short	(.L_11 - .L_10)
	.align		4
.L_10:
        /*0040*/ 	.word	index@(_Z19transposeSmemUnrollIiEvPT_S1_ii)
        /*0044*/ 	.word	0x00000000


	//----- nvinfo : EIATTR_MIN_STACK_SIZE
	.align		4
.L_11:
        /*0048*/ 	.byte	0x04, 0x12
        /*004a*/ 	.short	(.L_13 - .L_12)
	.align		4
.L_12:
        /*004c*/ 	.word	index@(_Z19transposeSmemUnrollIiEvPT_S1_ii)
        /*0050*/ 	.word	0x00000000


	//----- nvinfo : EIATTR_MIN_STACK_SIZE
	.align		4
.L_13:
        /*0054*/ 	.byte	0x04, 0x12
        /*0056*/ 	.short	(.L_15 - .L_14)
	.align		4
.L_14:
        /*0058*/ 	.word	index@(_Z8copyGmemPiS_ii)
        /*005c*/ 	.word	0x00000000


	//----- nvinfo : EIATTR_MIN_STACK_SIZE
	.align		4
.L_15:
        /*0060*/ 	.byte	0x04, 0x12
        /*0062*/ 	.short	(.L_17 - .L_16)
	.align		4
.L_16:
        /*0064*/ 	.word	index@(_Z9naiveGmemPiS_ii)
        /*0068*/ 	.word	0x00000000
.L_17:


//--------------------- .nv.compat                --------------------------
	.section	.nv.compat,"",@"SHT_CUDA_COMPAT_INFO"
	.align	4
        /*0000*/ 	.byte	0x02, 0x09, 0x00, 0x00, 0x02, 0x02, 0x01, 0x00, 0x02, 0x05, 0x05, 0x00, 0x03, 0x07, 0x01, 0x01
        /*0010*/ 	.byte	0x02, 0x03, 0x00, 0x00, 0x02, 0x06, 0x01, 0x00, 0x04, 0x0b, 0x08, 0x00, 0x09, 0x00, 0x00, 0x00
        /*0020*/ 	.byte	0x00, 0x00, 0x00, 0x00


//--------------------- .nv.info._Z19transposeSmemUnrollIiEvPT_S1_ii --------------------------
	.section	.nv.info._Z19transposeSmemUnrollIiEvPT_S1_ii,"",@"SHT_CUDA_INFO"
	.sectionflags	@""
	.align	4


	//----- nvinfo : EIATTR_CUDA_API_VERSION
	.align		4
        /*0000*/ 	.byte	0x04, 0x37
        /*0002*/ 	.short	(.L_19 - .L_18)
.L_18:
        /*0004*/ 	.word	0x00000082


	//----- nvinfo : EIATTR_KPARAM_INFO
	.align		4
.L_19:
        /*0008*/ 	.byte	0x04, 0x17
        /*000a*/ 	.short	(.L_21 - .L_20)
.L_20:
        /*000c*/ 	.word	0x00000000
        /*0010*/ 	.short	0x0003
        /*0012*/ 	.short	0x0014
        /*0014*/ 	.byte	0x00, 0xf0, 0x11, 0x00


	//----- nvinfo : EIATTR_KPARAM_INFO
	.align		4
.L_21:
        /*0018*/ 	.byte	0x04, 0x17
        /*001a*/ 	.short	(.L_23 - .L_22)
.L_22:
        /*001c*/ 	.word	0x00000000
        /*0020*/ 	.short	0x0002
        /*0022*/ 	.short	0x0010
        /*0024*/ 	.byte	0x00, 0xf0, 0x11, 0x00


	//----- nvinfo : EIATTR_KPARAM_INFO
	.align		4
.L_23:
        /*0028*/ 	.byte	0x04, 0x17
        /*002a*/ 	.short	(.L_25 - .L_24)
.L_24:
        /*002c*/ 	.word	0x00000000
        /*0030*/ 	.short	0x0001
        /*0032*/ 	.short	0x0008
        /*0034*/ 	.byte	0x00, 0xf5, 0x21, 0x00


	//----- nvinfo : EIATTR_KPARAM_INFO
	.align		4
.L_25:
        /*0038*/ 	.byte	0x04, 0x17
        /*003a*/ 	.short	(.L_27 - .L_26)
.L_26:
        /*003c*/ 	.word	0x00000000
        /*0040*/ 	.short	0x0000
        /*0042*/ 	.short	0x0000
        /*0044*/ 	.byte	0x00, 0xf5, 0x21, 0x00


	//----- nvinfo : EIATTR_SPARSE_MMA_MASK
	.align		4
.L_27:
        /*0048*/ 	.byte	0x03, 0x50
        /*004a*/ 	.short	0x0000


	//----- nvinfo : EIATTR_MAXREG_COUNT
	.align		4
        /*004c*/ 	.byte	0x03, 0x1b
        /*004e*/ 	.short	0x00ff


	//----- nvinfo : EIATTR_NUM_BARRIERS
	.align		4
        /*0050*/ 	.byte	0x02, 0x4c
        /*0052*/ 	.byte	0x01
	.zero		1


	//----- nvinfo : EIATTR_MERCURY_ISA_VERSION
	.align		4
        /*0054*/ 	.byte	0x03, 0x5f
        /*0056*/ 	.short	0x0101


	//----- nvinfo : EIATTR_VRC_CTA_INIT_COUNT
	.align		4
        /*0058*/ 	.byte	0x02, 0x4a
	.zero		1
	.zero		1


	//----- nvinfo : EIATTR_EXIT_INSTR_OFFSETS
	.align		4
        /*005c*/ 	.byte	0x04, 0x1c
        /*005e*/ 	.short	(.L_29 - .L_28)


	//   ....[0]....
.L_28:
        /*0060*/ 	.word	0x00000460


	//   ....[1]....
        /*0064*/ 	.word	0x000004f0


	//----- nvinfo : EIATTR_CBANK_PARAM_SIZE
	.align		4
.L_29:
        /*0068*/ 	.byte	0x03, 0x19
        /*006a*/ 	.short	0x0018


	//----- nvinfo : EIATTR_PARAM_CBANK
	.align		4
        /*006c*/ 	.byte	0x04, 0x0a
        /*006e*/ 	.short	(.L_31 - .L_30)
	.align		4
.L_30:
        /*0070*/ 	.word	index@(.nv.constant0._Z19transposeSmemUnrollIiEvPT_S1_ii)
        /*0074*/ 	.short	0x0380
        /*0076*/ 	.short	0x0018


	//----- nvinfo : EIATTR_SW_WAR
	.align		4
.L_31:
        /*0078*/ 	.byte	0x04, 0x36
        /*007a*/ 	.short	(.L_33 - .L_32)
.L_32:
        /*007c*/ 	.word	0x00000008
.L_33:


//--------------------- .nv.info._Z8copyGmemPiS_ii --------------------------
	.section	.nv.info._Z8copyGmemPiS_ii,"",@"SHT_CUDA_INFO"
	.sectionflags	@""
	.align	4


	//----- nvinfo : EIATTR_CUDA_API_VERSION
	.align		4
        /*0000*/ 	.byte	0x04, 0x37
        /*0002*/ 	.short	(.L_35 - .L_34)
.L_34:
        /*0004*/ 	.word	0x00000082


	//----- nvinfo : EIATTR_KPARAM_INFO
	.align		4
.L_35:
        /*0008*/ 	.byte	0x04, 0x17
        /*000a*/ 	.short	(.L_37 - .L_36)
.L_36:
        /*000c*/ 	.word	0x00000000
        /*0010*/ 	.short	0x0003
        /*0012*/ 	.short	0x0014
        /*0014*/ 	.byte	0x00, 0xf0, 0x11, 0x00


	//----- nvinfo : EIATTR_KPARAM_INFO
	.align		4
.L_37:
        /*0018*/ 	.byte	0x04, 0x17
        /*001a*/ 	.short	(.L_39 - .L_38)
.L_38:
        /*001c*/ 	.word	0x00000000
        /*0020*/ 	.short	0x0002
        /*0022*/ 	.short	0x0010
        /*0024*/ 	.byte	0x00, 0xf0, 0x11, 0x00


	//----- nvinfo : EIATTR_KPARAM_INFO
	.align		4
.L_39:
        /*0028*/ 	.byte	0x04, 0x17
        /*002a*/ 	.short	(.L_41 - .L_40)
.L_40:
        /*002c*/ 	.word	0x00000000
        /*0030*/ 	.short	0x0001
        /*0032*/ 	.short	0x0008
        /*0034*/ 	.byte	0x00, 0xf5, 0x21, 0x00


	//----- nvinfo : EIATTR_KPARAM_INFO
	.align		4
.L_41:
        /*0038*/ 	.byte	0x04, 0x17
        /*003a*/ 	.short	(.L_43 - .L_42)
.L_42:
        /*003c*/ 	.word	0x00000000
        /*0040*/ 	.short	0x0000
        /*0042*/ 	.short	0x0000
        /*0044*/ 	.byte	0x00, 0xf5, 0x21, 0x00


	//----- nvinfo : EIATTR_SPARSE_MMA_MASK
	.align		4
.L_43:
        /*0048*/ 	.byte	0x03, 0x50
        /*004a*/ 	.short	0x0000


	//----- nvinfo : EIATTR_MAXREG_COUNT
	.align		4
        /*004c*/ 	.byte	0x03, 0x1b
        /*004e*/ 	.short	0x00ff


	//----- nvinfo : EIATTR_MERCURY_ISA_VERSION
	.align		4
        /*0050*/ 	.byte	0x03, 0x5f
        /*0052*/ 	.short	0x0101


	//----- nvinfo : EIATTR_VRC_CTA_INIT_COUNT
	.align		4
        /*0054*/ 	.byte	0x02, 0x4a
	.zero		1
	.zero		1


	//----- nvinfo : EIATTR_EXIT_INSTR_OFFSETS
	.align		4
        /*0058*/ 	.byte	0x04, 0x1c
        /*005a*/ 	.short	(.L_45 - .L_44)


	//   ....[0]....
.L_44:
        /*005c*/ 	.word	0x000000c0


	//   ....[1]....
        /*0060*/ 	.word	0x00000150


	//----- nvinfo : EIATTR_CBANK_PARAM_SIZE
	.align		4
.L_45:
        /*0064*/ 	.byte	0x03, 0x19
        /*0066*/ 	.short	0x0018


	//----- nvinfo : EIATTR_PARAM_CBANK
	.align		4
        /*0068*/ 	.byte	0x04, 0x0a
        /*006a*/ 	.short	(.L_47 - .L_46)
	.align		4
.L_46:
        /*006c*/ 	.word	index@(.nv.constant0._Z8copyGmemPiS_ii)
        /*0070*/ 	.short	0x0380
        /*0072*/ 	.short	0x0018


	//----- nvinfo : EIATTR_SW_WAR
	.align		4
.L_47:
        /*0074*/ 	.byte	0x04, 0x36
        /*0076*/ 	.short	(.L_49 - .L_48)
.L_48:
        /*0078*/ 	.word	0x00000008
.L_49:


//--------------------- .nv.info._Z9naiveGmemPiS_ii --------------------------
	.section	.nv.info._Z9naiveGmemPiS_ii,"",@"SHT_CUDA_INFO"
	.sectionflags	@""
	.align	4


	//----- nvinfo : EIATTR_CUDA_API_VERSION
	.align		4
        /*0000*/ 	.byte	0x04, 0x37
        /*0002*/ 	.short	(.L_51 - .L_50)
.L_50:
        /*0004*/ 	.word	0x00000082


	//----- nvinfo : EIATTR_KPARAM_INFO
	.align		4
.L_51:
        /*0008*/ 	.byte	0x04, 0x17
        /*000a*/ 	.short	(.L_53 - .L_52)
.L_52:
        /*000c*/ 	.word	0x00000000
        /*0010*/ 	.short	0x0003
        /*0012*/ 	.short	0x0014
        /*0014*/ 	.byte	0x00, 0xf0, 0x11, 0x00


	//----- nvinfo : EIATTR_KPARAM_INFO
	.align		4
.L_53:
        /*0018*/ 	.byte	0x04, 0x17
        /*001a*/ 	.short	(.L_55 - .L_54)
.L_54:
        /*001c*/ 	.word	0x00000000
        /*0020*/ 	.short	0x0002
        /*0022*/ 	.short	0x0010
        /*0024*/ 	.byte	0x00, 0xf0, 0x11, 0x00


	//----- nvinfo : EIATTR_KPARAM_INFO
	.align		4
.L_55:
        /*0028*/ 	.byte	0x04, 0x17
        /*002a*/ 	.short	(.L_57 - .L_56)
.L_56:
        /*002c*/ 	.word	0x00000000
        /*0030*/ 	.short	0x0001
        /*0032*/ 	.short	0x0008
        /*0034*/ 	.byte	0x00, 0xf5, 0x21, 0x00


	//----- nvinfo : EIATTR_KPARAM_INFO
	.align		4
.L_57:
        /*0038*/ 	.byte	0x04, 0x17
        /*003a*/ 	.short	(.L_59 - .L_58)
.L_58:
        /*003c*/ 	.word	0x00000000
        /*0040*/ 	.short	0x0000
        /*0042*/ 	.short	0x0000
        /*0044*/ 	.byte	0x00, 0xf5, 0x21, 0x00


	//----- nvinfo : EIATTR_SPARSE_MMA_MASK
	.align		4
.L_59:
        /*0048*/ 	.byte	0x03, 0x50
        /*004a*/ 	.short	0x0000


	//----- nvinfo : EIATTR_MAXREG_COUNT
	.align		4
        /*004c*/ 	.byte	0x03, 0x1b
        /*004e*/ 	.short	0x00ff


	//----- nvinfo : EIATTR_MERCURY_ISA_VERSION
	.align		4
        /*0050*/ 	.byte	0x03, 0x5f
        /*0052*/ 	.short	0x0101


	//----- nvinfo : EIATTR_VRC_CTA_INIT_COUNT
	.align		4
        /*0054*/ 	.byte	0x02, 0x4a
	.zero		1
	.zero		1


	//----- nvinfo : EIATTR_EXIT_INSTR_OFFSETS
	.align		4
        /*0058*/ 	.byte	0x04, 0x1c
        /*005a*/ 	.short	(.L_61 - .L_60)


	//   ....[0]....
.L_60:
        /*005c*/ 	.word	0x000000c0


	//   ....[1]....
        /*0060*/ 	.word	0x00000160


	//----- nvinfo : EIATTR_CBANK_PARAM_SIZE
	.align		4
.L_61:
        /*0064*/ 	.byte	0x03, 0x19
        /*0066*/ 	.short	0x0018


	//----- nvinfo : EIATTR_PARAM_CBANK
	.align		4
        /*0068*/ 	.byte	0x04, 0x0a
        /*006a*/ 	.short	(.L_63 - .L_62)
	.align		4
.L_62:
        /*006c*/ 	.word	index@(.nv.constant0._Z9naiveGmemPiS_ii)
        /*0070*/ 	.short	0x0380
        /*0072*/ 	.short	0x0018


	//----- nvinfo : EIATTR_SW_WAR
	.align		4
.L_63:
        /*0074*/ 	.byte	0x04, 0x36
        /*0076*/ 	.short	(.L_65 - .L_64)
.L_64:
        /*0078*/ 	.word	0x00000008
.L_65:


//--------------------- .nv.callgraph             --------------------------
	.section	.nv.callgraph,"",@"SHT_CUDA_CALLGRAPH"
	.align	4
	.sectionentsize	8
	.align		4
        /*0000*/ 	.word	0x00000000
	.align		4
        /*0004*/ 	.word	0xffffffff
	.align		4
        /*0008*/ 	.word	0x00000000
	.align		4
        /*000c*/ 	.word	0xfffffffe
	.align		4
        /*0010*/ 	.word	0x00000000
	.align		4
        /*0014*/ 	.word	0xfffffffd
	.align		4
        /*0018*/ 	.word	0x00000000
	.align		4
        /*001c*/ 	.word	0xfffffffc


//--------------------- .text._Z19transposeSmemUnrollIiEvPT_S1_ii --------------------------
	.section	.text._Z19transposeSmemUnrollIiEvPT_S1_ii,"ax",@progbits
	.align	128
        .global         _Z19transposeSmemUnrollIiEvPT_S1_ii
        .type           _Z19transposeSmemUnrollIiEvPT_S1_ii,@function
        .size           _Z19transposeSmemUnrollIiEvPT_S1_ii,(.L_x_3 - _Z19transposeSmemUnrollIiEvPT_S1_ii)
        .other          _Z19transposeSmemUnrollIiEvPT_S1_ii,@"STO_CUDA_ENTRY STV_DEFAULT"
_Z19transposeSmemUnrollIiEvPT_S1_ii:
.text._Z19transposeSmemUnrollIiEvPT_S1_ii:
[----:B------:R-:W-:Y:S01]  /*0000*/  LDC R1, c[0x0][0x37c] ;  /* 0x0000df00ff017b82 */ /* 0x000fe20000000800 */
[----:B------:R-:W0:Y:S07]  /*0010*/  S2R R7, SR_CTAID.X ;  /* 0x0000000000077919 */ /* 0x000e2e0000002500 */
[----:B------:R-:W1:Y:S01]  /*0020*/  S2UR UR4, SR_CTAID.Y ;  /* 0x00000000000479c3 */ /* 0x000e620000002600 */
[----:B------:R-:W0:Y:S01]  /*0030*/  LDCU UR8, c[0x0][0x360] ;  /* 0x00006c00ff0877ac */ /* 0x000e220008000800 */
[----:B------:R-:W2:Y:S01]  /*0040*/  S2R R5, SR_TID.Y ;  /* 0x0000000000057919 */ /* 0x000ea20000002200 */
[----:B------:R-:W1:Y:S01]  /*0050*/  LDCU UR9, c[0x0][0x364] ;  /* 0x00006c80ff0977ac */ /* 0x000e620008000800 */
[----:B------:R-:W3:Y:S04]  /*0060*/  S2R R0, SR_TID.X ;  /* 0x0000000000007919 */ /* 0x000ee80000002100 */
[----:B------:R-:W4:Y:S01]  /*0070*/  LDC.64 R2, c[0x0][0x390] ;  /* 0x0000e400ff027b82 */ /* 0x000f220000000a00 */
[----:B------:R-:W5:Y:S01]  /*0080*/  LDCU.64 UR6, c[0x0][0x358] ;  /* 0x00006b00ff0677ac */ /* 0x000f620008000a00 */
[----:B-1----:R-:W-:Y:S01]  /*0090*/  UIMAD UR4, UR9, UR4, URZ ;  /* 0x00000004090472a4 */ /* 0x002fe2000f8e02ff */
[----:B0-----:R-:W-:-:S05]  /*00a0*/  IMAD R7, R7, UR8, RZ ;  /* 0x0000000807077c24 */ /* 0x001fca000f8e02ff */
[----:B--2---:R-:W-:Y:S01]  /*00b0*/  IADD3 R6, PT, PT, R5, UR4, RZ ;  /* 0x0000000405067c10 */ /* 0x004fe2000fffe0ff */
[----:B---3--:R-:W-:-:S03]  /*00c0*/  IMAD R4, R7, 0x2, R0 ;  /* 0x0000000207047824 */ /* 0x008fc600078e0200 */
[----:B----4-:R-:W-:Y:S02]  /*00d0*/  ISETP.GE.U32.AND P0, PT, R6, R2, PT ;  /* 0x000000020600720c */ /* 0x010fe40003f06070 */
[C---:B------:R-:W-:Y:S02]  /*00e0*/  IADD3 R12, PT, PT, R4.reuse, UR8, RZ ;  /* 0x00000008040c7c10 */ /* 0x040fe4000fffe0ff */
[-C--:B------:R-:W-:Y:S02]  /*00f0*/  ISETP.GE.U32.OR P2, PT, R4, R3.reuse, P0 ;  /* 0x000000030400720c */ /* 0x080fe40000746470 */
[----:B------:R-:W-:-:S11]  /*0100*/  ISETP.GE.U32.OR P0, PT, R12, R3, P0 ;  /* 0x000000030c00720c */ /* 0x000fd60000706470 */
[----:B------:R-:W0:Y:S01]  /*0110*/  @!P2 LDC.64 R8, c[0x0][0x388] ;  /* 0x0000e200ff08ab82 */ /* 0x000e220000000a00 */
[CC--:B------:R-:W-:Y:S02]  /*0120*/  @!P2 IMAD R13, R6.reuse, R3.reuse, R4 ;  /* 0x00000003060da224 */ /* 0x0c0fe400078e0204 */
[----:B------:R-:W-:-:S05]  /*0130*/  @!P0 IMAD R15, R6, R3, R12 ;  /* 0x00000003060f8224 */ /* 0x000fca00078e020c */
[----:B------:R-:W1:Y:S01]  /*0140*/  @!P0 LDC.64 R10, c[0x0][0x388] ;  /* 0x0000e200ff0a8b82 */ /* 0x000e620000000a00 */
[----:B0-----:R-:W-:-:S05]  /*0150*/  @!P2 IMAD.WIDE.U32 R8, R13, 0x4, R8 ;  /* 0x000000040d08a825 */ /* 0x001fca00078e0008 */
[----:B-----5:R0:W2:Y:S01]  /*0160*/  @!P2 LDG.E R4, desc[UR6][R8.64] ;  /* 0x000000060804a981 */ /* 0x0200a2000c1e1900 */
[----:B-1----:R-:W-:-:S05]  /*0170*/  @!P0 IMAD.WIDE.U32 R10, R15, 0x4, R10 ;  /* 0x000000040f0a8825 */ /* 0x002fca00078e000a */
[----:B------:R1:W3:Y:S01]  /*0180*/  @!P0 LDG.E R6, desc[UR6][R10.64] ;  /* 0x000000060a068981 */ /* 0x0002e2000c1e1900 */
[----:B------:R-:W4:Y:S08]  /*0190*/  I2F.U32.RP R14, UR9 ;  /* 0x00000009000e7d06 */ /* 0x000f300008209000 */
[----:B----4-:R-:W4:Y:S02]  /*01a0*/  MUFU.RCP R14, R14 ;  /* 0x0000000e000e7308 */ /* 0x010f240000001000 */
[----:B----4-:R-:W-:-:S06]  /*01b0*/  VIADD R12, R14, 0xffffffe ;  /* 0x0ffffffe0e0c7836 */ /* 0x010fcc0000000000 */
[----:B------:R4:W5:Y:S01]  /*01c0*/  F2I.FTZ.U32.TRUNC.NTZ R13, R12 ;  /* 0x0000000c000d7305 */ /* 0x000962000021f000 */
[----:B0-----:R-:W-:Y:S02]  /*01d0*/  IMAD R8, R5, UR8, R0 ;  /* 0x0000000805087c24 */ /* 0x001fe4000f8e0200 */
[----:B----4-:R-:W-:Y:S01]  /*01e0*/  IMAD.MOV.U32 R12, RZ, RZ, RZ ;  /* 0x000000ffff0c7224 */ /* 0x010fe200078e00ff */
[----:B-----5:R-:W-:-:S05]  /*01f0*/  IADD3 R15, PT, PT, RZ, -R13, RZ ;  /* 0x8000000dff0f7210 */ /* 0x020fca0007ffe0ff */
[----:B------:R-:W-:-:S04]  /*0200*/  IMAD R15, R15, UR9, RZ ;  /* 0x000000090f0f7c24 */ /* 0x000fc8000f8e02ff */
[----:B------:R-:W-:-:S06]  /*0210*/  IMAD.HI.U32 R13, R13, R15, R12 ;  /* 0x0000000f0d0d7227 */ /* 0x000fcc00078e000c */
[----:B-1----:R-:W-:-:S05]  /*0220*/  IMAD.HI.U32 R10, R13, R8, RZ ;  /* 0x000000080d0a7227 */ /* 0x002fca00078e00ff */
[----:B------:R-:W-:-:S05]  /*0230*/  IADD3 R9, PT, PT, -R10, RZ, RZ ;  /* 0x000000ff0a097210 */ /* 0x000fca0007ffe1ff */
[----:B------:R-:W-:-:S05]  /*0240*/  IMAD R9, R9, UR9, R8 ;  /* 0x0000000909097c24 */ /* 0x000fca000f8e0208 */
[----:B------:R-:W-:Y:S02]  /*0250*/  ISETP.GE.U32.AND P1, PT, R9, UR9, PT ;  /* 0x0000000909007c0c */ /* 0x000fe4000bf26070 */
[----:B------:R-:W-:-:S11]  /*0260*/  ISETP.NE.U32.AND P4, PT, RZ, UR9, PT ;  /* 0x00000009ff007c0c */ /* 0x000fd6000bf85070 */
[----:B------:R-:W-:-:S05]  /*0270*/  @P1 VIADD R9, R9, -UR9 ;  /* 0x8000000909091c36 */ /* 0x000fca0008000000 */
[----:B------:R-:W-:Y:S01]  /*0280*/  ISETP.GE.U32.AND P3, PT, R9, UR9, PT ;  /* 0x0000000909007c0c */ /* 0x000fe2000bf66070 */
[----:B------:R-:W0:Y:S01]  /*0290*/  S2UR UR5, SR_CgaCtaId ;  /* 0x00000000000579c3 */ /* 0x000e220000008800 */
[----:B------:R-:W-:-:S11]  /*02a0*/  @P1 IADD3 R10, PT, PT, R10, 0x1, RZ ;  /* 0x000000010a0a1810 */ /* 0x000fd60007ffe0ff */
[----:B------:R-:W-:Y:S01]  /*02b0*/  @P3 VIADD R10, R10, 0x1 ;  /* 0x000000010a0a3836 */ /* 0x000fe20000000000 */
[----:B------:R-:W-:-:S04]  /*02c0*/  @!P4 LOP3.LUT R10, RZ, UR9, RZ, 0x33, !PT ;  /* 0x00000009ff0acc12 */ /* 0x000fc8000f8e33ff */
[----:B------:R-:W-:-:S05]  /*02d0*/  IADD3 R9, PT, PT, -R10, RZ, RZ ;  /* 0x000000ff0a097210 */ /* 0x000fca0007ffe1ff */
[----:B------:R-:W-:-:S05]  /*02e0*/  IMAD R9, R9, UR9, R8 ;  /* 0x0000000909097c24 */ /* 0x000fca000f8e0208 */
[----:B------:R-:W-:Y:S01]  /*02f0*/  IADD3 R11, PT, PT, R9, UR4, RZ ;  /* 0x00000004090b7c10 */ /* 0x000fe2000fffe0ff */
[----:B------:R-:W-:Y:S02]  /*0300*/  UMOV UR4, 0x400 ;  /* 0x0000040000047882 */ /* 0x000fe40000000000 */
[----:B0-----:R-:W-:Y:S01]  /*0310*/  ULEA UR4, UR5, UR4, 0x18 ;  /* 0x0000000405047291 */ /* 0x001fe2000f8ec0ff */
[----:B------:R-:W-:Y:S02]  /*0320*/  @!P0 VIADD R8, R0, UR8 ;  /* 0x0000000800088c36 */ /* 0x000fe40008000000 */
[----:B------:R-:W-:-:S03]  /*0330*/  IMAD R12, R7, 0x2, R10 ;  /* 0x00000002070c7824 */ /* 0x000fc600078e020a */
[----:B------:R-:W-:-:S04]  /*0340*/  LEA R5, R5, UR4, 0x8 ;  /* 0x0000000405057c11 */ /* 0x000fc8000f8e40ff */
[----:B------:R-:W-:Y:S01]  /*0350*/  @!P2 LEA R7, R0, R5, 0x2 ;  /* 0x000000050007a211 */ /* 0x000fe200078e10ff */
[----:B------:R-:W-:Y:S01]  /*0360*/  @!P0 IMAD R5, R8, 0x4, R5 ;  /* 0x0000000408058824 */ /* 0x000fe200078e0205 */
[----:B------:R-:W-:-:S04]  /*0370*/  ISETP.GE.U32.AND P1, PT, R12, R3, PT ;  /* 0x000000030c00720c */ /* 0x000fc80003f26070 */
[----:B------:R-:W-:Y:S02]  /*0380*/  ISETP.GE.U32.OR P1, PT, R11, R2, P1 ;  /* 0x000000020b00720c */ /* 0x000fe40000f26470 */
[----:B------:R-:W-:-:S11]  /*0390*/  LEA R13, R9, UR4, 0x8 ;  /* 0x00000004090d7c11 */ /* 0x000fd6000f8e40ff */
[----:B------:R-:W-:Y:S01]  /*03a0*/  @!P1 LEA R0, R10, R13, 0x2 ;  /* 0x0000000d0a009211 */ /* 0x000fe200078e10ff */
[----:B------:R-:W0:Y:S01]  /*03b0*/  @!P1 LDC.64 R8, c[0x0][0x380] ;  /* 0x0000e000ff089b82 */ /* 0x000e220000000a00 */
[----:B------:R-:W-:Y:S01]  /*03c0*/  IADD3 R14, PT, PT, R12, UR8, RZ ;  /* 0x000000080c0e7c10 */ /* 0x000fe2000fffe0ff */
[----:B--2---:R-:W-:Y:S04]  /*03d0*/  @!P2 STS [R7], R4 ;  /* 0x000000040700a388 */ /* 0x004fe80000000800 */
[----:B---3--:R-:W-:Y:S02]  /*03e0*/  @!P0 STS [R5], R6 ;  /* 0x0000000605008388 */ /* 0x008fe40000000800 */
[----:B------:R-:W-:Y:S06]  /*03f0*/  BAR.SYNC.DEFER_BLOCKING 0x0 ;  /* 0x0000000000007b1d */ /* 0x000fec0000010000 */
[----:B------:R-:W1:Y:S01]  /*0400*/  @!P1 LDS R15, [R0] ;  /* 0x00000000000f9984 */ /* 0x000e620000000800 */
[----:B------:R-:W-:Y:S01]  /*0410*/  ISETP.GE.U32.AND P0, PT, R14, R3, PT ;  /* 0x000000030e00720c */ /* 0x000fe20003f06070 */
[----:B------:R-:W-:-:S03]  /*0420*/  @!P1 IMAD R3, R12, R2, R11 ;  /* 0x000000020c039224 */ /* 0x000fc600078e020b */
[----:B------:R-:W-:Y:S01]  /*0430*/  ISETP.GE.U32.OR P0, PT, R11, R2, P0 ;  /* 0x000000020b00720c */ /* 0x000fe20000706470 */
[----:B0-----:R-:W-:-:S05]  /*0440*/  @!P1 IMAD.WIDE.U32 R8, R3, 0x4, R8 ;  /* 0x0000000403089825 */ /* 0x001fca00078e0008 */
[----:B-1----:R0:W-:Y:S07]  /*0450*/  @!P1 STG.E desc[UR6][R8.64], R15 ;  /* 0x0000000f08009986 */ /* 0x0021ee000c101906 */
[----:B------:R-:W-:Y:S05]  /*0460*/  @P0 EXIT ;  /* 0x000000000000094d */ /* 0x000fea0003800000 */
[----:B------:R-:W-:Y:S01]  /*0470*/  VIADD R10, R10, UR8 ;  /* 0x000000080a0a7c36 */ /* 0x000fe20008000000 */
[----:B------:R-:W1:Y:S01]  /*0480*/  LDC.64 R4, c[0x0][0x380] ;  /* 0x0000e000ff047b82 */ /* 0x000e620000000a00 */
[----:B------:R-:W-:-:S03]  /*0490*/  IMAD R11, R2, UR8, R11 ;  /* 0x00000008020b7c24 */ /* 0x000fc6000f8e020b */
[----:B------:R-:W-:Y:S02]  /*04a0*/  LEA R10, R10, R13, 0x2 ;  /* 0x0000000d0a0a7211 */ /* 0x000fe400078e10ff */
[----:B------:R-:W-:-:S03]  /*04b0*/  IADD3 R3, PT, PT, R12, R11, RZ ;  /* 0x0000000b0c037210 */ /* 0x000fc60007ffe0ff */
[----:B------:R-:W2:Y:S02]  /*04c0*/  LDS R7, [R10] ;  /* 0x000000000a077984 */ /* 0x000ea40000000800 */
[----:B-1----:R-:W-:-:S05]  /*04d0*/  IMAD.WIDE.U32 R2, R3, 0x4, R4 ;  /* 0x0000000403027825 */ /* 0x002fca00078e0004 */
[----:B--2---:R-:W-:Y:S01]  /*04e0*/  STG.E desc[UR6][R2.64], R7 ;  /* 0x0000000702007986 */ /* 0x004fe2000c101906 */
[----:B------:R-:W-:Y:S05]  /*04f0*/  EXIT ;  /* 0x000000000000794d */ /* 0x000fea0003800000 */
.L_x_0:
[----:B------:R-:W-:-:S00]  /*0500*/  BRA `(.L_x_0) ;  /* 0xfffffffc00fc7947 */ /* 0x000fc0000383ffff */
[----:B------:R-:W-:-:S00]  /*0510*/  NOP ;  /* 0x0000000000007918 */ /* 0x000fc00000000000 */
        /* <DEDUP_REMOVED lines=14> */
.L_x_3:


//--------------------- .text._Z8copyGmemPiS_ii   --------------------------
	.section	.text._Z8copyGmemPiS_ii,"ax",@progbits
	.align	128
        .global         _Z8copyGmemPiS_ii
        .type           _Z8copyGmemPiS_ii,@function
        .size           _Z8copyGmemPiS_ii,(.L_x_4 - _Z8copyGmemPiS_ii)
        .other          _Z8copyGmemPiS_ii,@"STO_CUDA_ENTRY STV_DEFAULT"
_Z8copyGmemPiS_ii:
.text._Z8copyGmemPiS_ii:
[----:B------:R-:W-:Y:S01]  /*0000*/  LDC R1, c[0x0][0x37c] ;  /* 0x0000df00ff017b82 */ /* 0x000fe20000000800 */
[----:B------:R-:W0:Y:S01]  /*0010*/  S2R R5, SR_TID.Y ;  /* 0x0000000000057919 */ /* 0x000e220000002200 */
[----:B------:R-:W1:Y:S01]  /*0020*/  LDCU UR4, c[0x0][0x360] ;  /* 0x00006c00ff0477ac */ /* 0x000e620008000800 */
[----:B------:R-:W0:Y:S01]  /*0030*/  S2R R2, SR_CTAID.Y ;  /* 0x0000000000027919 */ /* 0x000e220000002600 */
[----:B------:R-:W0:Y:S01]  /*0040*/  LDCU UR5, c[0x0][0x364] ;  /* 0x00006c80ff0577ac */ /* 0x000e220008000800 */
[----:B------:R-:W1:Y:S01]  /*0050*/  S2R R0, SR_TID.X ;  /* 0x0000000000007919 */ /* 0x000e620000002100 */
[----:B------:R-:W2:Y:S01]  /*0060*/  LDCU.64 UR6, c[0x0][0x390] ;  /* 0x00007200ff0677ac */ /* 0x000ea20008000a00 */
[----:B------:R-:W1:Y:S01]  /*0070*/  S2R R3, SR_CTAID.X ;  /* 0x0000000000037919 */ /* 0x000e620000002500 */
[----:B0-----:R-:W-:-:S05]  /*0080*/  IMAD R5, R2, UR5, R5 ;  /* 0x0000000502057c24 */ /* 0x001fca000f8e0205 */
[----:B--2---:R-:W-:Y:S01]  /*0090*/  ISETP.GE.U32.AND P0, PT, R5, UR6, PT ;  /* 0x0000000605007c0c */ /* 0x004fe2000bf06070 */
[----:B-1----:R-:W-:-:S05]  /*00a0*/  IMAD R0, R3, UR4, R0 ;  /* 0x0000000403007c24 */ /* 0x002fca000f8e0200 */
[----:B------:R-:W-:-:S13]  /*00b0*/  ISETP.GE.U32.OR P0, PT, R0, UR7, P0 ;  /* 0x0000000700007c0c */ /* 0x000fda0008706470 */
[----:B------:R-:W-:Y:S05]  /*00c0*/  @P0 EXIT ;  /* 0x000000000000094d */ /* 0x000fea0003800000 */
[----:B------:R-:W0:Y:S01]  /*00d0*/  LDC.64 R2, c[0x0][0x388] ;  /* 0x0000e200ff027b82 */ /* 0x000e220000000a00 */
[----:B------:R-:W1:Y:S01]  /*00e0*/  LDCU.64 UR4, c[0x0][0x358] ;  /* 0x00006b00ff0477ac */ /* 0x000e620008000a00 */
[----:B------:R-:W-:-:S06]  /*00f0*/  IMAD R7, R5, UR7, R0 ;  /* 0x0000000705077c24 */ /* 0x000fcc000f8e0200 */
[----:B------:R-:W2:Y:S01]  /*0100*/  LDC.64 R4, c[0x0][0x380] ;  /* 0x0000e000ff047b82 */ /* 0x000ea20000000a00 */
[----:B0-----:R-:W-:-:S06]  /*0110*/  IMAD.WIDE.U32 R2, R7, 0x4, R2 ;  /* 0x0000000407027825 */ /* 0x001fcc00078e0002 */
[----:B-1----:R-:W3:Y:S01]  /*0120*/  LDG.E R3, desc[UR4][R2.64] ;  /* 0x0000000402037981 */ /* 0x002ee2000c1e1900 */
[----:B--2---:R-:W-:-:S05]  /*0130*/  IMAD.WIDE.U32 R4, R7, 0x4, R4 ;  /* 0x0000000407047825 */ /* 0x004fca00078e0004 */
[----:B---3--:R-:W-:Y:S01]  /*0140*/  STG.E desc[UR4][R4.64], R3 ;  /* 0x0000000304007986 */ /* 0x008fe2000c101904 */
[----:B------:R-:W-:Y:S05]  /*0150*/  EXIT ;  /* 0x000000000000794d */ /* 0x000fea0003800000 */
.L_x_1:
        /* <DEDUP_REMOVED lines=10> */
.L_x_4:


//--------------------- .text._Z9naiveGmemPiS_ii  --------------------------
	.section	.text._Z9naiveGmemPiS_ii,"ax",@progbits
	.align	128
        .global         _Z9naiveGmemPiS_ii
        .type           _Z9naiveGmemPiS_ii,@function
        .size           _Z9naiveGmemPiS_ii,(.L_x_5 - _Z9naiveGmemPiS_ii)
        .other          _Z9naiveGmemPiS_ii,@"STO_CUDA_ENTRY STV_DEFAULT"
_Z9naiveGmemPiS_ii:
.text._Z9naiveGmemPiS_ii:
        /* <DEDUP_REMOVED lines=15> */
[----:B------:R-:W-:-:S04]  /*00f0*/  IMAD R5, R7, UR7, R0 ;  /* 0x0000000707057c24 */ /* 0x000fc8000f8e0200 */
[----:B0-----:R-:W-:Y:S02]  /*0100*/  IMAD.WIDE.U32 R2, R5, 0x4, R2 ;  /* 0x0000000405027825 */ /* 0x001fe400078e0002 */
[----:B------:R-:W0:Y:S04]  /*0110*/  LDC.64 R4, c[0x0][0x380] ;  /* 0x0000e000ff047b82 */ /* 0x000e280000000a00 */
[----:B-1----:R-:W2:Y:S01]  /*0120*/  LDG.E R3, desc[UR4][R2.64] ;  /* 0x0000000402037981 */ /* 0x002ea2000c1e1900 */
[----:B------:R-:W-:-:S04]  /*0130*/  IMAD R7, R0, UR6, R7 ;  /* 0x0000000600077c24 */ /* 0x000fc8000f8e0207 */
[----:B0-----:R-:W-:-:S05]  /*0140*/  IMAD.WIDE.U32 R4, R7, 0x4, R4 ;  /* 0x0000000407047825 */ /* 0x001fca00078e0004 */
[----:B--2---:R-:W-:Y:S01]  /*0150*/  STG.E desc[UR4][R4.64], R3 ;  /* 0x0000000304007986 */ /* 0x004fe2000c101904 */
[----:B------:R-:W-:Y:S05]  /*0160*/  EXIT ;  /* 0x000000000000794d */ /* 0x000fea0003800000 */
.L_x_2:
        /* <DEDUP_REMOVED lines=9> */
.L_x_5:


//--------------------- .nv.shared._Z19transposeSmemUnrollIiEvPT_S1_ii --------------------------
	.section	.nv.shared._Z19transposeSmemUnrollIiEvPT_S1_ii,"aw",@nobits
	.sectionflags	@""
	.align	4
.nv.shared._Z19transposeSmemUnrollIiEvPT_S1_ii:
	.zero		5120


//--------------------- .nv.shared.reserved.0     --------------------------
	.section	.nv.shared.reserved.0,"aw",@nobits
	.weak		__nv_reservedSMEM_offset_0_alias
	.size		__nv_reservedSMEM_offset_0_alias, 0, 64
	.other		__nv_reservedSMEM_offset_0_alias,@"STO_CUDA_RESERVED_SHARED STV_DEFAULT"
__nv_reservedSMEM_offset_0_alias:
	.zero		0
	.zero		64


//--------------------- .nv.constant0._Z19transposeSmemUnrollIiEvPT_S1_ii --------------------------
	.section	.nv.constant0._Z19transposeSmemUnrollIiEvPT_S1_ii,"a",@progbits
	.sectionflags	@""
	.align	4
.nv.constant0._Z19transposeSmemUnrollIiEvPT_S1_ii:
	.zero		920


//--------------------- .nv.constant0._Z8copyGmemPiS_ii --------------------------
	.section	.nv.constant0._Z8copyGmemPiS_ii,"a",@progbits
	.sectionflags	@""
	.align	4
.nv.constant0._Z8copyGmemPiS_ii:
	.zero		920


//--------------------- .nv.constant0._Z9naiveGmemPiS_ii --------------------------
	.section	.nv.constant0._Z9naiveGmemPiS_ii,"a",@progbits
	.sectionflags	@""
	.align	4
.nv.constant0._Z9naiveGmemPiS_ii:
	.zero		920


//--------------------- SYMBOLS --------------------------

	.type		.nv.reservedSmem.offset0,@object
	.size		.nv.reservedSmem.offset0,0x4
	.type		.nv.reservedSmem.cap,@object
	.size		.nv.reservedSmem.cap,0x4
